//
// Generated by NVIDIA NVVM Compiler
//
// Compiler Build ID: CL-36424714
// Cuda compilation tools, release 13.0, V13.0.88
// Based on NVVM 20.0.0
//

.version 9.0
.target sm_100
.address_size 64

	// .globl	_Z15print_threadIdxv
.extern .func  (.param .b32 func_retval0) vprintf
(
	.param .b64 vprintf_param_0,
	.param .b64 vprintf_param_1
)
;
.global .align 1 .b8 $str[110] = {98, 108, 111, 99, 107, 73, 100, 120, 46, 120, 58, 32, 37, 100, 44, 32, 98, 108, 111, 99, 107, 73, 100, 120, 46, 121, 58, 32, 37, 100, 44, 32, 98, 108, 111, 99, 107, 73, 100, 120, 46, 122, 58, 32, 37, 100, 44, 32, 98, 108, 111, 99, 107, 68, 105, 109, 46, 120, 58, 32, 37, 100, 44, 32, 98, 108, 111, 99, 107, 68, 105, 109, 46, 121, 58, 32, 37, 100, 44, 32, 103, 114, 105, 100, 68, 105, 109, 46, 120, 58, 32, 37, 100, 44, 32, 103, 114, 105, 100, 68, 105, 109, 46, 121, 58, 32, 37, 100, 10};

.visible .entry _Z15print_threadIdxv()
{
	.local .align 8 .b8 	__local_depot0[32];
	.reg .b64 	%SP;
	.reg .b64 	%SPL;
	.reg .b32 	%r<10>;
	.reg .b64 	%rd<5>;

	mov.u64 	%SPL, __local_depot0;
	cvta.local.u64 	%SP, %SPL;
	add.u64 	%rd1, %SP, 0;
	add.u64 	%rd2, %SPL, 0;
	mov.u32 	%r1, %ctaid.x;
	mov.u32 	%r2, %ctaid.y;
	mov.u32 	%r3, %ctaid.z;
	mov.u32 	%r4, %ntid.x;
	mov.u32 	%r5, %ntid.y;
	mov.u32 	%r6, %nctaid.x;
	mov.u32 	%r7, %nctaid.y;
	st.local.v2.u32 	[%rd2], {%r1, %r2};
	st.local.v2.u32 	[%rd2+8], {%r3, %r4};
	st.local.v2.u32 	[%rd2+16], {%r5, %r6};
	st.local.u32 	[%rd2+24], %r7;
	mov.u64 	%rd3, $str;
	cvta.global.u64 	%rd4, %rd3;
	{ // callseq 0, 0
	.param .b64 param0;
	st.param.b64 	[param0], %rd4;
	.param .b64 param1;
	st.param.b64 	[param1], %rd1;
	.param .b32 retval0;
	call.uni (retval0), 
	vprintf, 
	(
	param0, 
	param1
	);
	ld.param.b32 	%r8, [retval0];
	} // callseq 0
	ret;

}


// ===== COMPILED SASS (sm_100) =====

	.target	sm_100

	.elftype	@"ET_EXEC"


//--------------------- .note.nv.tkinfo           --------------------------
	.section	.note.nv.tkinfo,"",@"SHT_NOTE"
	.sectionflags	@"SHF_NOTE_NV_TKINFO"
	.tkinfo
        /*0018*/ 	.word	0x00000002
        /*0030*/ 	.string	""
        /*0030*/ 	.string	"ptxas"
        /*0030*/ 	.string	"Cuda compilation tools, release 13.0, V13.0.88"
        /*0030*/ 	.string	"Build cuda_13.0.r13.0/compiler.36424714_0"
        /*0030*/ 	.string	"-arch sm_100 -m 64 "



//--------------------- .note.nv.cuinfo           --------------------------
	.section	.note.nv.cuinfo,"",@"SHT_NOTE"
	.sectionflags	@"SHF_NOTE_NV_CUINFO"
        /*0018*/ 	.short	0x0002
        /*001a*/ 	.short	0x0064
        /*001c*/ 	.short	0x0082
	.zero		2


//--------------------- .nv.info                  --------------------------
	.section	.nv.info,"",@"SHT_CUDA_INFO"
	.align	4


	//----- nvinfo : EIATTR_REGCOUNT
	.align		4
        /*0000*/ 	.byte	0x04, 0x2f
        /*0002*/ 	.short	(.L_2 - .L_1)
	.align		4
.L_1:
        /*0004*/ 	.word	index@(_Z15print_threadIdxv)
        /*0008*/ 	.word	0x00000018


	//----- nvinfo : EIATTR_FRAME_SIZE
	.align		4
.L_2:
        /*000c*/ 	.byte	0x04, 0x11
        /*000e*/ 	.short	(.L_4 - .L_3)
	.align		4
.L_3:
        /*0010*/ 	.word	index@(_Z15print_threadIdxv)
        /*0014*/ 	.word	0x00000020


	//----- nvinfo : EIATTR_MIN_STACK_SIZE
	.align		4
.L_4:
        /*0018*/ 	.byte	0x04, 0x12
        /*001a*/ 	.short	(.L_6 - .L_5)
	.align		4
.L_5:
        /*001c*/ 	.word	index@(_Z15print_threadIdxv)
        /*0020*/ 	.word	0x00000020
.L_6:


//--------------------- .nv.compat                --------------------------
	.section	.nv.compat,"",@"SHT_CUDA_COMPAT_INFO"
	.align	4
        /*0000*/ 	.byte	0x02, 0x09, 0x00, 0x00, 0x02, 0x02, 0x01, 0x00, 0x02, 0x05, 0x05, 0x00, 0x03, 0x07, 0x01, 0x01
        /*0010*/ 	.byte	0x02, 0x03, 0x00, 0x00, 0x02, 0x06, 0x01, 0x00, 0x04, 0x0b, 0x08, 0x00, 0x09, 0x00, 0x00, 0x00
        /*0020*/ 	.byte	0x00, 0x00, 0x00, 0x00


//--------------------- .nv.info._Z15print_threadIdxv --------------------------
	.section	.nv.info._Z15print_threadIdxv,"",@"SHT_CUDA_INFO"
	.sectionflags	@""
	.align	4


	//----- nvinfo : EIATTR_CUDA_API_VERSION
	.align		4
        /*0000*/ 	.byte	0x04, 0x37
        /*0002*/ 	.short	(.L_8 - .L_7)
.L_7:
        /*0004*/ 	.word	0x00000082


	//----- nvinfo : EIATTR_SPARSE_MMA_MASK
	.align		4
.L_8:
        /*0008*/ 	.byte	0x03, 0x50
        /*000a*/ 	.short	0x0000


	//----- nvinfo : EIATTR_MAXREG_COUNT
	.align		4
        /*000c*/ 	.byte	0x03, 0x1b
        /*000e*/ 	.short	0x00ff


	//----- nvinfo : EIATTR_EXTERNS
	.align		4
        /*0010*/ 	.byte	0x04, 0x0f
        /*0012*/ 	.short	(.L_10 - .L_9)


	//   ....[0]....
	.align		4
.L_9:
        /*0014*/ 	.word	index@(vprintf)


	//----- nvinfo : EIATTR_MERCURY_ISA_VERSION
	.align		4
.L_10:
        /*0018*/ 	.byte	0x03, 0x5f
        /*001a*/ 	.short	0x0101


	//----- nvinfo : EIATTR_VRC_CTA_INIT_COUNT
	.align		4
        /*001c*/ 	.byte	0x02, 0x4a
	.zero		1
	.zero		1


	//----- nvinfo : EIATTR_SYSCALL_OFFSETS
	.align		4
        /*0020*/ 	.byte	0x04, 0x46
        /*0022*/ 	.short	(.L_12 - .L_11)


	//   ....[0]....
.L_11:
        /*0024*/ 	.word	0x00000170


	//----- nvinfo : EIATTR_EXIT_INSTR_OFFSETS
	.align		4
.L_12:
        /*0028*/ 	.byte	0x04, 0x1c
        /*002a*/ 	.short	(.L_14 - .L_13)


	//   ....[0]....
.L_13:
        /*002c*/ 	.word	0x00000180


	//----- nvinfo : EIATTR_SW_WAR
	.align		4
.L_14:
        /*0030*/ 	.byte	0x04, 0x36
        /*0032*/ 	.short	(.L_16 - .L_15)
.L_15:
        /*0034*/ 	.word	0x00000008
.L_16:


//--------------------- .nv.callgraph             --------------------------
	.section	.nv.callgraph,"",@"SHT_CUDA_CALLGRAPH"
	.align	4
	.sectionentsize	8
	.align		4
        /*0000*/ 	.word	0x00000000
	.align		4
        /*0004*/ 	.word	0xffffffff
	.align		4
        /*0008*/ 	.word	index@(_Z15print_threadIdxv)
	.align		4
        /*000c*/ 	.word	index@(vprintf)
	.align		4
        /*0010*/ 	.word	0x00000000
	.align		4
        /*0014*/ 	.word	0xfffffffe
	.align		4
        /*0018*/ 	.word	0x00000000
	.align		4
        /*001c*/ 	.word	0xfffffffd
	.align		4
        /*0020*/ 	.word	0x00000000
	.align		4
        /*0024*/ 	.word	0xfffffffc


//--------------------- .nv.constant4             --------------------------
	.section	.nv.constant4,"a",@progbits
	.align	8
	.align		8
.nv.constant4:
        /*0000*/ 	.dword	vprintf
	.align		8
        /*0008*/ 	.dword	$str


//--------------------- .text._Z15print_threadIdxv --------------------------
	.section	.text._Z15print_threadIdxv,"ax",@progbits
	.align	128
        .global         _Z15print_threadIdxv
        .type           _Z15print_threadIdxv,@function
        .size           _Z15print_threadIdxv,(.L_x_2 - _Z15print_threadIdxv)
        .other          _Z15print_threadIdxv,@"STO_CUDA_ENTRY STV_DEFAULT"
_Z15print_threadIdxv:
.text._Z15print_threadIdxv:
[----:B------:R-:W0:Y:S01]  /*0000*/  LDC R1, c[0x0][0x37c] ;  /* 0x0000df00ff017b82 */ /* 0x000e220000000800 */
[----:B------:R-:W1:Y:S01]  /*0010*/  S2R R8, SR_CTAID.X ;  /* 0x0000000000087919 */ /* 0x000e620000002500 */
[----:B------:R-:W2:Y:S06]  /*0020*/  LDCU UR5, c[0x0][0x2fc] ;  /* 0x00005f80ff0577ac */ /* 0x000eac0008000800 */
[----:B------:R-:W3:Y:S01]  /*0030*/  LDC R11, c[0x0][0x360] ;  /* 0x0000d800ff0b7b82 */ /* 0x000ee20000000800 */
[----:B0-----:R-:W-:Y:S01]  /*0040*/  VIADD R1, R1, 0xffffffe0 ;  /* 0xffffffe001017836 */ /* 0x001fe20000000000 */
[----:B------:R-:W1:Y:S01]  /*0050*/  S2R R9, SR_CTAID.Y ;  /* 0x0000000000097919 */ /* 0x000e620000002600 */
[----:B------:R-:W-:Y:S01]  /*0060*/  MOV R0, 0x0 ;  /* 0x0000000000007802 */ /* 0x000fe20000000f00 */
[----:B------:R-:W0:Y:S01]  /*0070*/  LDCU UR4, c[0x0][0x2f8] ;  /* 0x00005f00ff0477ac */ /* 0x000e220008000800 */
[----:B------:R-:W3:Y:S03]  /*0080*/  S2R R10, SR_CTAID.Z ;  /* 0x00000000000a7919 */ /* 0x000ee60000002700 */
[----:B------:R-:W4:Y:S01]  /*0090*/  LDC R12, c[0x0][0x364] ;  /* 0x0000d900ff0c7b82 */ /* 0x000f220000000800 */
[----:B------:R-:W5:Y:S07]  /*00a0*/  LDCU.64 UR6, c[0x4][0x8] ;  /* 0x01000100ff0677ac */ /* 0x000f6e0008000a00 */
[----:B------:R-:W4:Y:S01]  /*00b0*/  LDC R13, c[0x0][0x370] ;  /* 0x0000dc00ff0d7b82 */ /* 0x000f220000000800 */
[----:B0-----:R-:W-:-:S07]  /*00c0*/  IADD3 R6, P0, PT, R1, UR4, RZ ;  /* 0x0000000401067c10 */ /* 0x001fce000ff1e0ff */
[----:B------:R-:W0:Y:S01]  /*00d0*/  LDC R14, c[0x0][0x374] ;  /* 0x0000dd00ff0e7b82 */ /* 0x000e220000000800 */
[----:B-----5:R-:W-:Y:S01]  /*00e0*/  IMAD.U32 R4, RZ, RZ, UR6 ;  /* 0x00000006ff047e24 */ /* 0x020fe2000f8e00ff */
[----:B------:R-:W-:Y:S01]  /*00f0*/  MOV R5, UR7 ;  /* 0x0000000700057c02 */ /* 0x000fe20008000f00 */
[----:B--2---:R-:W-:-:S05]  /*0100*/  IMAD.X R7, RZ, RZ, UR5, P0 ;  /* 0x00000005ff077e24 */ /* 0x004fca00080e06ff */
[----:B------:R2:W5:Y:S01]  /*0110*/  LDC.64 R2, c[0x4][R0] ;  /* 0x0100000000027b82 */ /* 0x0005620000000a00 */
[----:B-1----:R2:W-:Y:S04]  /*0120*/  STL.64 [R1], R8 ;  /* 0x0000000801007387 */ /* 0x0025e80000100a00 */
[----:B---3--:R2:W-:Y:S04]  /*0130*/  STL.64 [R1+0x8], R10 ;  /* 0x0000080a01007387 */ /* 0x0085e80000100a00 */
[----:B----4-:R2:W-:Y:S04]  /*0140*/  STL.64 [R1+0x10], R12 ;  /* 0x0000100c01007387 */ /* 0x0105e80000100a00 */
[----:B0-----:R2:W-:Y:S02]  /*0150*/  STL [R1+0x18], R14 ;  /* 0x0000180e01007387 */ /* 0x0015e40000100800 */
[----:B------:R-:W-:-:S07]  /*0160*/  LEPC R20, `(.L_x_0) ;  /* 0x000000001014794e */ /* 0x000fce0000000000 */
[----:B--2--5:R-:W-:Y:S05]  /*0170*/  CALL.ABS.NOINC R2 ;  /* 0x0000000002007343 */ /* 0x024fea0003c00000 */
.L_x_0:
[----:B------:R-:W-:Y:S05]  /*0180*/  EXIT ;  /* 0x000000000000794d */ /* 0x000fea0003800000 */
.L_x_1:
[----:B------:R-:W-:-:S00]  /*0190*/  BRA `(.L_x_1) ;  /* 0xfffffffc00fc7947 */ /* 0x000fc0000383ffff */
[----:B------:R-:W-:-:S00]  /*01a0*/  NOP ;  /* 0x0000000000007918 */ /* 0x000fc00000000000 */
        /* <DEDUP_REMOVED lines=13> */
.L_x_2:


//--------------------- .nv.global.init           --------------------------
	.section	.nv.global.init,"aw",@progbits
.nv.global.init:
	.type		$str,@object
	.size		$str,(.L_0 - $str)
$str:
        /*0000*/ 	.byte	0x62, 0x6c, 0x6f, 0x63, 0x6b, 0x49, 0x64, 0x78, 0x2e, 0x78, 0x3a, 0x20, 0x25, 0x64, 0x2c, 0x20
        /*0010*/ 	.byte	0x62, 0x6c, 0x6f, 0x63, 0x6b, 0x49, 0x64, 0x78, 0x2e, 0x79, 0x3a, 0x20, 0x25, 0x64, 0x2c, 0x20
        /*0020*/ 	.byte	0x62, 0x6c, 0x6f, 0x63, 0x6b, 0x49, 0x64, 0x78, 0x2e, 0x7a, 0x3a, 0x20, 0x25, 0x64, 0x2c, 0x20
        /*0030*/ 	.byte	0x62, 0x6c, 0x6f, 0x63, 0x6b, 0x44, 0x69, 0x6d, 0x2e, 0x78, 0x3a, 0x20, 0x25, 0x64, 0x2c, 0x20
        /*0040*/ 	.byte	0x62, 0x6c, 0x6f, 0x63, 0x6b, 0x44, 0x69, 0x6d, 0x2e, 0x79, 0x3a, 0x20, 0x25, 0x64, 0x2c, 0x20
        /*0050*/ 	.byte	0x67, 0x72, 0x69, 0x64, 0x44, 0x69, 0x6d, 0x2e, 0x78, 0x3a, 0x20, 0x25, 0x64, 0x2c, 0x20, 0x67
        /*0060*/ 	.byte	0x72, 0x69, 0x64, 0x44, 0x69, 0x6d, 0x2e, 0x79, 0x3a, 0x20, 0x25, 0x64, 0x0a, 0x00
.L_0:


//--------------------- .nv.shared.reserved.0     --------------------------
	.section	.nv.shared.reserved.0,"aw",@nobits
	.weak		__nv_reservedSMEM_offset_0_alias
	.size		__nv_reservedSMEM_offset_0_alias, 0, 64
	.other		__nv_reservedSMEM_offset_0_alias,@"STO_CUDA_RESERVED_SHARED STV_DEFAULT"
__nv_reservedSMEM_offset_0_alias:
	.zero		0
	.zero		64


//--------------------- .nv.constant0._Z15print_threadIdxv --------------------------
	.section	.nv.constant0._Z15print_threadIdxv,"a",@progbits
	.sectionflags	@""
	.align	4
.nv.constant0._Z15print_threadIdxv:
	.zero		896


//--------------------- SYMBOLS --------------------------

	.type		.nv.reservedSmem.offset0,@object
	.size		.nv.reservedSmem.offset0,0x4
	.type		vprintf,@function
